	.headerflags	@"EF_CUDA_TEXMODE_UNIFIED EF_CUDA_64BIT_ADDRESS EF_CUDA_ACCELERATORS EF_CUDA_SM90 EF_CUDA_VIRTUAL_SM(EF_CUDA_SM90)"
	.elftype	@"ET_EXEC"


//--------------------- .nv.info                  --------------------------
	.section	.nv.info,"",@"SHT_CUDA_INFO"
	.align	4


	//----- nvinfo : EIATTR_REGCOUNT
	.align		4
        /*0000*/ 	.byte	0x04, 0x2f
        /*0002*/ 	.short	(.L_3 - .L_2)
	.align		4
.L_2:
        /*0004*/ 	.word	index@(triton_per_fused__native_batch_norm_legit_no_training_add_mean_relu_14)
        /*0008*/ 	.word	0x00000020


	//----- nvinfo : EIATTR_MIN_STACK_SIZE
	.align		4
.L_3:
        /*000c*/ 	.byte	0x04, 0x12
        /*000e*/ 	.short	(.L_5 - .L_4)
	.align		4
.L_4:
        /*0010*/ 	.word	index@(triton_per_fused__native_batch_norm_legit_no_training_add_mean_relu_14)
        /*0014*/ 	.word	0x00000000


	//----- nvinfo : EIATTR_FRAME_SIZE
	.align		4
.L_5:
        /*0018*/ 	.byte	0x04, 0x11
        /*001a*/ 	.short	(.L_7 - .L_6)
	.align		4
.L_6:
        /*001c*/ 	.word	index@(triton_per_fused__native_batch_norm_legit_no_training_add_mean_relu_14)
        /*0020*/ 	.word	0x00000000


	//----- nvinfo : EIATTR_MIN_STACK_SIZE
	.align		4
.L_7:
        /*0024*/ 	.byte	0x04, 0x12
        /*0026*/ 	.short	(.L_9 - .L_8)
	.align		4
.L_8:
        /*0028*/ 	.word	index@(triton_per_fused__native_batch_norm_legit_no_training_add_mean_relu_14)
        /*002c*/ 	.word	0x00000000
.L_9:


//--------------------- .nv.info.triton_per_fused__native_batch_norm_legit_no_training_add_mean_relu_14 --------------------------
	.section	.nv.info.triton_per_fused__native_batch_norm_legit_no_training_add_mean_relu_14,"",@"SHT_CUDA_INFO"
	.sectionflags	@""
	.align	4


	//----- nvinfo : EIATTR_CUDA_API_VERSION
	.align		4
        /*0000*/ 	.byte	0x04, 0x37
        /*0002*/ 	.short	(.L_11 - .L_10)
.L_10:
        /*0004*/ 	.word	0x0000007c


	//----- nvinfo : EIATTR_KPARAM_INFO
	.align		4
.L_11:
        /*0008*/ 	.byte	0x04, 0x17
        /*000a*/ 	.short	(.L_13 - .L_12)
.L_12:
        /*000c*/ 	.word	0x00000000
        /*0010*/ 	.short	0x000d
        /*0012*/ 	.short	0x0064
        /*0014*/ 	.byte	0x00, 0xf0, 0x11, 0x00


	//----- nvinfo : EIATTR_KPARAM_INFO
	.align		4
.L_13:
        /*0018*/ 	.byte	0x04, 0x17
        /*001a*/ 	.short	(.L_15 - .L_14)
.L_14:
        /*001c*/ 	.word	0x00000000
        /*0020*/ 	.short	0x000c
        /*0022*/ 	.short	0x0060
        /*0024*/ 	.byte	0x00, 0xf0, 0x11, 0x00


	//----- nvinfo : EIATTR_KPARAM_INFO
	.align		4
.L_15:
        /*0028*/ 	.byte	0x04, 0x17
        /*002a*/ 	.short	(.L_17 - .L_16)
.L_16:
        /*002c*/ 	.word	0x00000000
        /*0030*/ 	.short	0x000b
        /*0032*/ 	.short	0x0058
        /*0034*/ 	.byte	0x00, 0xf4, 0x21, 0x00


	//----- nvinfo : EIATTR_KPARAM_INFO
	.align		4
.L_17:
        /*0038*/ 	.byte	0x04, 0x17
        /*003a*/ 	.short	(.L_19 - .L_18)
.L_18:
        /*003c*/ 	.word	0x00000000
        /*0040*/ 	.short	0x000a
        /*0042*/ 	.short	0x0050
        /*0044*/ 	.byte	0x00, 0xf4, 0x21, 0x00


	//----- nvinfo : EIATTR_KPARAM_INFO
	.align		4
.L_19:
        /*0048*/ 	.byte	0x04, 0x17
        /*004a*/ 	.short	(.L_21 - .L_20)
.L_20:
        /*004c*/ 	.word	0x00000000
        /*0050*/ 	.short	0x0009
        /*0052*/ 	.short	0x0048
        /*0054*/ 	.byte	0x00, 0xf4, 0x21, 0x00


	//----- nvinfo : EIATTR_KPARAM_INFO
	.align		4
.L_21:
        /*0058*/ 	.byte	0x04, 0x17
        /*005a*/ 	.short	(.L_23 - .L_22)
.L_22:
        /*005c*/ 	.word	0x00000000
        /*0060*/ 	.short	0x0008
        /*0062*/ 	.short	0x0040
        /*0064*/ 	.byte	0x00, 0xf4, 0x21, 0x00


	//----- nvinfo : EIATTR_KPARAM_INFO
	.align		4
.L_23:
        /*0068*/ 	.byte	0x04, 0x17
        /*006a*/ 	.short	(.L_25 - .L_24)
.L_24:
        /*006c*/ 	.word	0x00000000
        /*0070*/ 	.short	0x0007
        /*0072*/ 	.short	0x0038
        /*0074*/ 	.byte	0x00, 0xf4, 0x21, 0x00


	//----- nvinfo : EIATTR_KPARAM_INFO
	.align		4
.L_25:
        /*0078*/ 	.byte	0x04, 0x17
        /*007a*/ 	.short	(.L_27 - .L_26)
.L_26:
        /*007c*/ 	.word	0x00000000
        /*0080*/ 	.short	0x0006
        /*0082*/ 	.short	0x0030
        /*0084*/ 	.byte	0x00, 0xf4, 0x21, 0x00


	//----- nvinfo : EIATTR_KPARAM_INFO
	.align		4
.L_27:
        /*0088*/ 	.byte	0x04, 0x17
        /*008a*/ 	.short	(.L_29 - .L_28)
.L_28:
        /*008c*/ 	.word	0x00000000
        /*0090*/ 	.short	0x0005
        /*0092*/ 	.short	0x0028
        /*0094*/ 	.byte	0x00, 0xf4, 0x21, 0x00


	//----- nvinfo : EIATTR_KPARAM_INFO
	.align		4
.L_29:
        /*0098*/ 	.byte	0x04, 0x17
        /*009a*/ 	.short	(.L_31 - .L_30)
.L_30:
        /*009c*/ 	.word	0x00000000
        /*00a0*/ 	.short	0x0004
        /*00a2*/ 	.short	0x0020
        /*00a4*/ 	.byte	0x00, 0xf4, 0x21, 0x00


	//----- nvinfo : EIATTR_KPARAM_INFO
	.align		4
.L_31:
        /*00a8*/ 	.byte	0x04, 0x17
        /*00aa*/ 	.short	(.L_33 - .L_32)
.L_32:
        /*00ac*/ 	.word	0x00000000
        /*00b0*/ 	.short	0x0003
        /*00b2*/ 	.short	0x0018
        /*00b4*/ 	.byte	0x00, 0xf4, 0x21, 0x00


	//----- nvinfo : EIATTR_KPARAM_INFO
	.align		4
.L_33:
        /*00b8*/ 	.byte	0x04, 0x17
        /*00ba*/ 	.short	(.L_35 - .L_34)
.L_34:
        /*00bc*/ 	.word	0x00000000
        /*00c0*/ 	.short	0x0002
        /*00c2*/ 	.short	0x0010
        /*00c4*/ 	.byte	0x00, 0xf4, 0x21, 0x00


	//----- nvinfo : EIATTR_KPARAM_INFO
	.align		4
.L_35:
        /*00c8*/ 	.byte	0x04, 0x17
        /*00ca*/ 	.short	(.L_37 - .L_36)
.L_36:
        /*00cc*/ 	.word	0x00000000
        /*00d0*/ 	.short	0x0001
        /*00d2*/ 	.short	0x0008
        /*00d4*/ 	.byte	0x00, 0xf4, 0x21, 0x00


	//----- nvinfo : EIATTR_KPARAM_INFO
	.align		4
.L_37:
        /*00d8*/ 	.byte	0x04, 0x17
        /*00da*/ 	.short	(.L_39 - .L_38)
.L_38:
        /*00dc*/ 	.word	0x00000000
        /*00e0*/ 	.short	0x0000
        /*00e2*/ 	.short	0x0000
        /*00e4*/ 	.byte	0x00, 0xf4, 0x21, 0x00


	//----- nvinfo : EIATTR_SPARSE_MMA_MASK
	.align		4
.L_39:
        /*00e8*/ 	.byte	0x03, 0x50
        /*00ea*/ 	.short	0x0000


	//----- nvinfo : EIATTR_MAXREG_COUNT
	.align		4
        /*00ec*/ 	.byte	0x03, 0x1b
        /*00ee*/ 	.short	0x00ff


	//----- nvinfo : EIATTR_COOP_GROUP_MASK_REGIDS
	.align		4
        /*00f0*/ 	.byte	0x04, 0x29
        /*00f2*/ 	.short	(.L_41 - .L_40)


	//   ....[0]....
.L_40:
        /*00f4*/ 	.word	0xffffffff


	//   ....[1]....
        /*00f8*/ 	.word	0xffffffff


	//   ....[2]....
        /*00fc*/ 	.word	0xffffffff


	//   ....[3]....
        /*0100*/ 	.word	0xffffffff


	//----- nvinfo : EIATTR_COOP_GROUP_INSTR_OFFSETS
	.align		4
.L_41:
        /*0104*/ 	.byte	0x04, 0x28
        /*0106*/ 	.short	(.L_43 - .L_42)


	//   ....[0]....
.L_42:
        /*0108*/ 	.word	0x00000890


	//   ....[1]....
        /*010c*/ 	.word	0x000008b0


	//   ....[2]....
        /*0110*/ 	.word	0x000008d0


	//   ....[3]....
        /*0114*/ 	.word	0x00000900


	//----- nvinfo : EIATTR_EXIT_INSTR_OFFSETS
	.align		4
.L_43:
        /*0118*/ 	.byte	0x04, 0x1c
        /*011a*/ 	.short	(.L_45 - .L_44)


	//   ....[0]....
.L_44:
        /*011c*/ 	.word	0x00000a10


	//   ....[1]....
        /*0120*/ 	.word	0x00000a40


	//----- nvinfo : EIATTR_REQNTID
	.align		4
.L_45:
        /*0124*/ 	.byte	0x04, 0x10
        /*0126*/ 	.short	(.L_47 - .L_46)
.L_46:
        /*0128*/ 	.word	0x00000080
        /*012c*/ 	.word	0x00000001
        /*0130*/ 	.word	0x00000001


	//----- nvinfo : EIATTR_CBANK_PARAM_SIZE
	.align		4
.L_47:
        /*0134*/ 	.byte	0x03, 0x19
        /*0136*/ 	.short	0x0068


	//----- nvinfo : EIATTR_PARAM_CBANK
	.align		4
        /*0138*/ 	.byte	0x04, 0x0a
        /*013a*/ 	.short	(.L_49 - .L_48)
	.align		4
.L_48:
        /*013c*/ 	.word	index@(.nv.constant0.triton_per_fused__native_batch_norm_legit_no_training_add_mean_relu_14)
        /*0140*/ 	.short	0x0210
        /*0142*/ 	.short	0x0068


	//----- nvinfo : EIATTR_SW_WAR
	.align		4
.L_49:
        /*0144*/ 	.byte	0x04, 0x36
        /*0146*/ 	.short	(.L_51 - .L_50)
.L_50:
        /*0148*/ 	.word	0x00000008
.L_51:


//--------------------- .nv.callgraph             --------------------------
	.section	.nv.callgraph,"",@"SHT_CUDA_CALLGRAPH"
	.align	4
	.sectionentsize	8
	.align		4
        /*0000*/ 	.word	0x00000000
	.align		4
        /*0004*/ 	.word	0xffffffff
	.align		4
        /*0008*/ 	.word	0x00000000
	.align		4
        /*000c*/ 	.word	0xfffffffe
	.align		4
        /*0010*/ 	.word	0x00000000
	.align		4
        /*0014*/ 	.word	0xfffffffd
	.align		4
        /*0018*/ 	.word	0x00000000
	.align		4
        /*001c*/ 	.word	0xfffffffc


//--------------------- .nv.constant4             --------------------------
	.section	.nv.constant4,"a",@progbits
	.align	8
	.align		8
.nv.constant4:
        /*0000*/ 	.dword	_$_str
	.align		8
        /*0008*/ 	.dword	_$_str_$_2


//--------------------- .text.triton_per_fused__native_batch_norm_legit_no_training_add_mean_relu_14 --------------------------
	.section	.text.triton_per_fused__native_batch_norm_legit_no_training_add_mean_relu_14,"ax",@progbits
	.sectionflags	@"SHF_BARRIERS=1"
	.align	128
        .global         triton_per_fused__native_batch_norm_legit_no_training_add_mean_relu_14
        .type           triton_per_fused__native_batch_norm_legit_no_training_add_mean_relu_14,@function
        .size           triton_per_fused__native_batch_norm_legit_no_training_add_mean_relu_14,(.L_x_1 - triton_per_fused__native_batch_norm_legit_no_training_add_mean_relu_14)
        .other          triton_per_fused__native_batch_norm_legit_no_training_add_mean_relu_14,@"STO_CUDA_ENTRY STV_DEFAULT"
triton_per_fused__native_batch_norm_legit_no_training_add_mean_relu_14:
.text.triton_per_fused__native_batch_norm_legit_no_training_add_mean_relu_14:
[----:B------:R-:W0:Y:S01]  /*0000*/  LDC R1, c[0x0][0x28] ;  /* 0x00000a00ff017b82 */ /* 0x000e220000000800 */
[----:B------:R-:W1:Y:S07]  /*0010*/  S2R R4, SR_TID.X ;  /* 0x0000000000047919 */ /* 0x000e6e0000002100 */
[----:B------:R-:W2:Y:S01]  /*0020*/  LDC.64 R8, c[0x0][0x230] ;  /* 0x00008c00ff087b82 */ /* 0x000ea20000000a00 */
[----:B------:R-:W-:Y:S01]  /*0030*/  MOV R7, RZ ;  /* 0x000000ff00077202 */ /* 0x000fe20000000f00 */
[----:B------:R-:W-:Y:S01]  /*0040*/  ULDC.64 UR6, c[0x0][0x208] ;  /* 0x0000820000067ab9 */ /* 0x000fe20000000a00 */
[----:B------:R-:W3:Y:S05]  /*0050*/  S2R R0, SR_CTAID.X ;  /* 0x0000000000007919 */ /* 0x000eea0000002500 */
[----:B------:R-:W4:Y:S08]  /*0060*/  LDC.64 R10, c[0x0][0x258] ;  /* 0x00009600ff0a7b82 */ /* 0x000f300000000a00 */
[----:B------:R-:W5:Y:S08]  /*0070*/  LDC.64 R16, c[0x0][0x228] ;  /* 0x00008a00ff107b82 */ /* 0x000f700000000a00 */
[----:B------:R-:W5:Y:S01]  /*0080*/  LDC.64 R14, c[0x0][0x238] ;  /* 0x00008e00ff0e7b82 */ /* 0x000f620000000a00 */
[----:B-1----:R-:W-:-:S07]  /*0090*/  SHF.R.U32.HI R6, RZ, 0x4, R4 ;  /* 0x00000004ff067819 */ /* 0x002fce0000011604 */
[----:B------:R-:W1:Y:S01]  /*00a0*/  LDC.64 R12, c[0x0][0x250] ;  /* 0x00009400ff0c7b82 */ /* 0x000e620000000a00 */
[----:B---3--:R-:W-:Y:S02]  /*00b0*/  SHF.L.U32 R3, R0, 0x3, RZ ;  /* 0x0000000300037819 */ /* 0x008fe400000006ff */
[----:B------:R-:W-:Y:S02]  /*00c0*/  SHF.R.S32.HI R5, RZ, 0x1c, R0 ;  /* 0x0000001cff057819 */ /* 0x000fe40000011400 */
[----:B------:R-:W-:-:S03]  /*00d0*/  SGXT.U32 R6, R6, 0x3 ;  /* 0x000000030606781a */ /* 0x000fc60000000000 */
[----:B------:R-:W3:Y:S01]  /*00e0*/  LDC.64 R28, c[0x0][0x220] ;  /* 0x00008800ff1c7b82 */ /* 0x000ee20000000a00 */
[----:B------:R-:W-:Y:S02]  /*00f0*/  SGXT R5, R5, 0x1 ;  /* 0x000000010505781a */ /* 0x000fe40000000200 */
[----:B------:R-:W-:-:S04]  /*0100*/  LOP3.LUT R2, R3, R6, RZ, 0xfc, !PT ;  /* 0x0000000603027212 */ /* 0x000fc800078efcff */
[----:B------:R-:W-:Y:S01]  /*0110*/  LEA.HI R5, R5, R2, RZ, 0x9 ;  /* 0x0000000205057211 */ /* 0x000fe200078f48ff */
[----:B------:R-:W3:Y:S01]  /*0120*/  LDC.64 R20, c[0x0][0x248] ;  /* 0x00009200ff147b82 */ /* 0x000ee20000000a00 */
[----:B------:R-:W-:Y:S02]  /*0130*/  ISETP.GE.AND P1, PT, R2, 0x800, PT ;  /* 0x000008000200780c */ /* 0x000fe40003f26270 */
[----:B------:R-:W-:-:S04]  /*0140*/  LOP3.LUT R5, R5, 0xfffffe00, RZ, 0xc0, !PT ;  /* 0xfffffe0005057812 */ /* 0x000fc800078ec0ff */
[----:B------:R-:W-:Y:S01]  /*0150*/  IADD3 R27, R2, -R5, RZ ;  /* 0x80000005021b7210 */ /* 0x000fe20007ffe0ff */
[----:B------:R-:W-:Y:S01]  /*0160*/  HFMA2.MMA R5, -RZ, RZ, 0, 0 ;  /* 0x00000000ff057435 */ /* 0x000fe200000001ff */
[----:B------:R-:W-:Y:S01]  /*0170*/  CS2R R22, SRZ ;  /* 0x0000000000167805 */ /* 0x000fe2000001ff00 */
[----:B------:R-:W3:Y:S02]  /*0180*/  LDC.64 R24, c[0x0][0x260] ;  /* 0x00009800ff187b82 */ /* 0x000ee40000000a00 */
[----:B--2---:R-:W-:-:S04]  /*0190*/  IMAD.WIDE R8, R27, 0x4, R8 ;  /* 0x000000041b087825 */ /* 0x004fc800078e0208 */
[C---:B----4-:R-:W-:Y:S02]  /*01a0*/  IMAD.WIDE R10, R27.reuse, 0x4, R10 ;  /* 0x000000041b0a7825 */ /* 0x050fe400078e020a */
[----:B------:R2:W4:Y:S01]  /*01b0*/  @!P1 LDG.E.EL R5, desc[UR6][R8.64] ;  /* 0x0000000608059981 */ /* 0x000522000c2e1900 */
[----:B------:R-:W3:Y:S03]  /*01c0*/  LDC.64 R18, c[0x0][0x240] ;  /* 0x00009000ff127b82 */ /* 0x000ee60000000a00 */
[----:B------:R1:W4:Y:S01]  /*01d0*/  @!P1 LDG.E.EL R7, desc[UR6][R10.64] ;  /* 0x000000060a079981 */ /* 0x000322000c2e1900 */
[----:B------:R-:W-:Y:S01]  /*01e0*/  IMAD.SHL.U32 R0, R4, 0x4, RZ ;  /* 0x0000000404007824 */ /* 0x000fe200078e00ff */
[----:B------:R-:W-:Y:S01]  /*01f0*/  HFMA2.MMA R26, -RZ, RZ, 0, 0 ;  /* 0x00000000ff1a7435 */ /* 0x000fe200000001ff */
[----:B-----5:R-:W-:-:S03]  /*0200*/  IMAD.WIDE R16, R27, 0x4, R16 ;  /* 0x000000041b107825 */ /* 0x020fc600078e0210 */
[----:B--2---:R-:W-:Y:S01]  /*0210*/  LOP3.LUT R9, R0, 0x3c, RZ, 0xc0, !PT ;  /* 0x0000003c00097812 */ /* 0x004fe200078ec0ff */
[C---:B0-----:R-:W-:Y:S01]  /*0220*/  IMAD.WIDE R14, R27.reuse, 0x4, R14 ;  /* 0x000000041b0e7825 */ /* 0x041fe200078e020e */
[----:B------:R0:W2:Y:S02]  /*0230*/  @!P1 LDG.E.EL R22, desc[UR6][R16.64] ;  /* 0x0000000610169981 */ /* 0x0000a4000c2e1900 */
[----:B------:R-:W-:Y:S02]  /*0240*/  LEA R2, R2, R9, 0x6 ;  /* 0x0000000902027211 */ /* 0x000fe400078e30ff */
[----:B------:R-:W-:Y:S02]  /*0250*/  CS2R R8, SRZ ;  /* 0x0000000000087805 */ /* 0x000fe4000001ff00 */
[----:B-1----:R-:W-:Y:S01]  /*0260*/  CS2R R10, SRZ ;  /* 0x00000000000a7805 */ /* 0x002fe2000001ff00 */
[----:B------:R-:W-:Y:S01]  /*0270*/  IMAD.WIDE R12, R27, 0x4, R12 ;  /* 0x000000041b0c7825 */ /* 0x000fe200078e020c */
[----:B------:R1:W5:Y:S01]  /*0280*/  @!P1 LDG.E.EL R26, desc[UR6][R14.64] ;  /* 0x000000060e1a9981 */ /* 0x000362000c2e1900 */
[----:B0-----:R-:W0:Y:S02]  /*0290*/  LDC.64 R16, c[0x0][0x268] ;  /* 0x00009a00ff107b82 */ /* 0x001e240000000a00 */
[C---:B---3--:R-:W-:Y:S01]  /*02a0*/  IMAD.WIDE R28, R2.reuse, 0x4, R28 ;  /* 0x00000004021c7825 */ /* 0x048fe200078e021c */
[----:B------:R3:W2:Y:S04]  /*02b0*/  @!P1 LDG.E.EL R23, desc[UR6][R12.64] ;  /* 0x000000060c179981 */ /* 0x0006a8000c2e1900 */
[----:B------:R-:W2:Y:S01]  /*02c0*/  @!P1 LDG.E.128 R8, desc[UR6][R28.64] ;  /* 0x000000061c089981 */ /* 0x000ea2000c1e1d00 */
[----:B-1----:R-:W-:Y:S01]  /*02d0*/  CS2R R14, SRZ ;  /* 0x00000000000e7805 */ /* 0x002fe2000001ff00 */
[----:B------:R-:W-:Y:S01]  /*02e0*/  IMAD.WIDE R20, R2, 0x4, R20 ;  /* 0x0000000402147825 */ /* 0x000fe200078e0214 */
[----:B---3--:R-:W-:-:S03]  /*02f0*/  CS2R R12, SRZ ;  /* 0x00000000000c7805 */ /* 0x008fc6000001ff00 */
[----:B------:R-:W-:-:S03]  /*0300*/  IMAD.MOV.U32 R0, RZ, RZ, RZ ;  /* 0x000000ffff007224 */ /* 0x000fc600078e00ff */
[----:B------:R-:W3:Y:S01]  /*0310*/  @!P1 LDG.E.128 R12, desc[UR6][R20.64] ;  /* 0x00000006140c9981 */ /* 0x000ee2000c1e1d00 */
[----:B------:R-:W-:-:S04]  /*0320*/  IMAD.WIDE R24, R27, 0x4, R24 ;  /* 0x000000041b187825 */ /* 0x000fc800078e0218 */
[C---:B------:R-:W-:Y:S01]  /*0330*/  IMAD.WIDE R18, R27.reuse, 0x4, R18 ;  /* 0x000000041b127825 */ /* 0x040fe200078e0212 */
[----:B------:R1:W2:Y:S03]  /*0340*/  @!P1 LDG.E.EL R0, desc[UR6][R24.64] ;  /* 0x0000000618009981 */ /* 0x0002a6000c2e1900 */
[----:B0-----:R-:W-:Y:S01]  /*0350*/  IMAD.WIDE R16, R27, 0x4, R16 ;  /* 0x000000041b107825 */ /* 0x001fe200078e0210 */
[----:B------:R-:W-:Y:S01]  /*0360*/  MOV R27, RZ ;  /* 0x000000ff001b7202 */ /* 0x000fe20000000f00 */
[----:B-1----:R-:W-:-:S05]  /*0370*/  HFMA2.MMA R25, -RZ, RZ, 0, 0 ;  /* 0x00000000ff197435 */ /* 0x002fca00000001ff */
[----:B------:R-:W5:Y:S05]  /*0380*/  @!P1 LDG.E.EL R27, desc[UR6][R16.64] ;  /* 0x00000006101b9981 */ /* 0x000f6a000c2e1900 */
[----:B------:R0:W5:Y:S02]  /*0390*/  @!P1 LDG.E.EL R25, desc[UR6][R18.64] ;  /* 0x0000000612199981 */ /* 0x000164000c2e1900 */
[----:B0-----:R-:W-:Y:S01]  /*03a0*/  MOV R18, 0x3e800000 ;  /* 0x3e80000000127802 */ /* 0x001fe20000000f00 */
[----:B------:R-:W0:Y:S01]  /*03b0*/  S2UR UR5, SR_CgaCtaId ;  /* 0x00000000000579c3 */ /* 0x000e220000008800 */
[----:B------:R-:W-:Y:S01]  /*03c0*/  UMOV UR4, 0x400 ;  /* 0x0000040000047882 */ /* 0x000fe20000000000 */
[----:B----4-:R-:W-:Y:S01]  /*03d0*/  FADD R5, R5, 9.9999997473787516356e-06 ;  /* 0x3727c5ac05057421 */ /* 0x010fe20000000000 */
[----:B------:R-:W-:-:S03]  /*03e0*/  FADD R28, R7, 9.9999997473787516356e-06 ;  /* 0x3727c5ac071c7421 */ /* 0x000fc60000000000 */
[----:B------:R-:W1:Y:S08]  /*03f0*/  MUFU.SQRT R24, R5 ;  /* 0x0000000500187308 */ /* 0x000e700000002000 */
[----:B------:R-:W4:Y:S01]  /*0400*/  MUFU.SQRT R29, R28 ;  /* 0x0000001c001d7308 */ /* 0x000f220000002000 */
[C---:B-1----:R-:W-:Y:S02]  /*0410*/  FSETP.GT.AND P0, PT, R24.reuse, 8.50705917302346158658e+37, PT ;  /* 0x7e8000001800780b */ /* 0x042fe40003f04000 */
[----:B------:R-:W-:-:S02]  /*0420*/  FSETP.GEU.AND P3, PT, R24, 1.175494350822287508e-38, PT ;  /* 0x008000001800780b */ /* 0x000fc40003f6e000 */
[C---:B----4-:R-:W-:Y:S02]  /*0430*/  FSETP.GT.AND P2, PT, R29.reuse, 8.50705917302346158658e+37, PT ;  /* 0x7e8000001d00780b */ /* 0x050fe40003f44000 */
[----:B------:R-:W-:-:S07]  /*0440*/  FSETP.GEU.AND P4, PT, R29, 1.175494350822287508e-38, PT ;  /* 0x008000001d00780b */ /* 0x000fce0003f8e000 */
[----:B------:R-:W-:-:S04]  /*0450*/  @P0 FMUL R24, R24, 0.25 ;  /* 0x3e80000018180820 */ /* 0x000fc80000400000 */
[----:B------:R-:W-:Y:S01]  /*0460*/  @!P3 FMUL R24, R24, 16777216 ;  /* 0x4b8000001818b820 */ /* 0x000fe20000400000 */
[----:B------:R-:W-:-:S03]  /*0470*/  @P2 FMUL R29, R29, 0.25 ;  /* 0x3e8000001d1d2820 */ /* 0x000fc60000400000 */
[----:B------:R-:W1:Y:S01]  /*0480*/  MUFU.RCP R7, R24 ;  /* 0x0000001800077308 */ /* 0x000e620000001000 */
[----:B------:R-:W-:-:S07]  /*0490*/  @!P4 FMUL R29, R29, 16777216 ;  /* 0x4b8000001d1dc820 */ /* 0x000fce0000400000 */
[----:B------:R-:W4:Y:S01]  /*04a0*/  MUFU.RCP R5, R29 ;  /* 0x0000001d00057308 */ /* 0x000f220000001000 */
[C---:B------:R-:W-:Y:S02]  /*04b0*/  FSEL R16, R18.reuse, 1, P0 ;  /* 0x3f80000012107808 */ /* 0x040fe40000000000 */
[----:B------:R-:W-:Y:S02]  /*04c0*/  FSEL R18, R18, 1, P2 ;  /* 0x3f80000012127808 */ /* 0x000fe40001000000 */
[----:B--2---:R-:W-:Y:S01]  /*04d0*/  SEL R19, R11, RZ, !P1 ;  /* 0x000000ff0b137207 */ /* 0x004fe20004800000 */
[----:B------:R-:W-:Y:S01]  /*04e0*/  @!P3 FMUL R16, R16, 16777216 ;  /* 0x4b8000001010b820 */ /* 0x000fe20000400000 */
[----:B------:R-:W-:Y:S01]  /*04f0*/  SEL R17, R10, RZ, !P1 ;  /* 0x000000ff0a117207 */ /* 0x000fe20004800000 */
[----:B------:R-:W-:Y:S01]  /*0500*/  @!P4 FMUL R18, R18, 16777216 ;  /* 0x4b8000001212c820 */ /* 0x000fe20000400000 */
[----:B------:R-:W-:Y:S02]  /*0510*/  SEL R11, R9, RZ, !P1 ;  /* 0x000000ff090b7207 */ /* 0x000fe40004800000 */
[----:B------:R-:W-:Y:S01]  /*0520*/  SEL R9, R8, RZ, !P1 ;  /* 0x000000ff08097207 */ /* 0x000fe20004800000 */
[----:B-1----:R-:W-:Y:S01]  /*0530*/  FMUL R7, R7, R16 ;  /* 0x0000001007077220 */ /* 0x002fe20000400000 */
[--C-:B------:R-:W-:Y:S01]  /*0540*/  FADD R8, R19, -R22.reuse ;  /* 0x8000001613087221 */ /* 0x100fe20000000000 */
[--C-:B------:R-:W-:Y:S01]  /*0550*/  FADD R10, R17, -R22.reuse ;  /* 0x80000016110a7221 */ /* 0x100fe20000000000 */
[----:B----4-:R-:W-:Y:S01]  /*0560*/  FMUL R5, R5, R18 ;  /* 0x0000001205057220 */ /* 0x010fe20000400000 */
[--C-:B------:R-:W-:Y:S01]  /*0570*/  FADD R16, R11, -R22.reuse ;  /* 0x800000160b107221 */ /* 0x100fe20000000000 */
[----:B------:R-:W-:Y:S01]  /*0580*/  FADD R22, R9, -R22 ;  /* 0x8000001609167221 */ /* 0x000fe20000000000 */
[----:B---3--:R-:W-:-:S02]  /*0590*/  SEL R18, R12, RZ, !P1 ;  /* 0x000000ff0c127207 */ /* 0x008fc40004800000 */
[----:B------:R-:W-:Y:S01]  /*05a0*/  SEL R24, R14, RZ, !P1 ;  /* 0x000000ff0e187207 */ /* 0x000fe20004800000 */
[----:B------:R-:W-:Y:S01]  /*05b0*/  FMUL R14, R7, R10 ;  /* 0x0000000a070e7220 */ /* 0x000fe20000400000 */
[----:B------:R-:W-:Y:S01]  /*05c0*/  SEL R20, R13, RZ, !P1 ;  /* 0x000000ff0d147207 */ /* 0x000fe20004800000 */
[----:B------:R-:W-:Y:S01]  /*05d0*/  FMUL R10, R7, R22 ;  /* 0x00000016070a7220 */ /* 0x000fe20000400000 */
[----:B------:R-:W-:-:S03]  /*05e0*/  FADD R22, R18, -R23 ;  /* 0x8000001712167221 */ /* 0x000fc60000000000 */
[--C-:B------:R-:W-:Y:S01]  /*05f0*/  FADD R20, R20, -R23.reuse ;  /* 0x8000001714147221 */ /* 0x100fe20000000000 */
[-C--:B------:R-:W-:Y:S01]  /*0600*/  FMUL R22, R22, R5.reuse ;  /* 0x0000000516167220 */ /* 0x080fe20000400000 */
[----:B------:R-:W-:Y:S01]  /*0610*/  SEL R28, R15, RZ, !P1 ;  /* 0x000000ff0f1c7207 */ /* 0x000fe20004800000 */
[----:B------:R-:W-:Y:S01]  /*0620*/  FADD R18, R24, -R23 ;  /* 0x8000001718127221 */ /* 0x000fe20000000000 */
[-C--:B------:R-:W-:Y:S01]  /*0630*/  FMUL R20, R20, R5.reuse ;  /* 0x0000000514147220 */ /* 0x080fe20000400000 */
[----:B-----5:R-:W-:Y:S01]  /*0640*/  FFMA R22, R22, R0, R27 ;  /* 0x0000000016167223 */ /* 0x020fe2000000001b */
[C---:B------:R-:W-:Y:S01]  /*0650*/  FMUL R12, R7.reuse, R8 ;  /* 0x00000008070c7220 */ /* 0x040fe20000400000 */
[----:B------:R-:W-:Y:S01]  /*0660*/  FMUL R8, R7, R16 ;  /* 0x0000001007087220 */ /* 0x000fe20000400000 */
[-C--:B------:R-:W-:Y:S01]  /*0670*/  FMUL R18, R18, R5.reuse ;  /* 0x0000000512127220 */ /* 0x080fe20000400000 */
[----:B------:R-:W-:Y:S01]  /*0680*/  FADD R16, R28, -R23 ;  /* 0x800000171c107221 */ /* 0x000fe20000000000 */
[-CC-:B------:R-:W-:Y:S01]  /*0690*/  FFMA R20, R20, R0.reuse, R27.reuse ;  /* 0x0000000014147223 */ /* 0x180fe2000000001b */
[----:B------:R-:W-:Y:S01]  /*06a0*/  FSETP.GEU.AND P0, PT, R22, RZ, PT ;  /* 0x000000ff1600720b */ /* 0x000fe20003f0e000 */
[----:B------:R-:W-:Y:S01]  /*06b0*/  FFMA R18, R18, R0, R27 ;  /* 0x0000000012127223 */ /* 0x000fe2000000001b */
[----:B------:R-:W-:Y:S01]  /*06c0*/  FMUL R16, R16, R5 ;  /* 0x0000000510107220 */ /* 0x000fe20000400000 */
[----:B------:R-:W-:Y:S01]  /*06d0*/  FFMA R10, R10, R26, R25 ;  /* 0x0000001a0a0a7223 */ /* 0x000fe20000000019 */
[----:B------:R-:W-:-:S02]  /*06e0*/  FSETP.GEU.AND P2, PT, R20, RZ, PT ;  /* 0x000000ff1400720b */ /* 0x000fc40003f4e000 */
[----:B------:R-:W-:Y:S01]  /*06f0*/  FSEL R7, R22, RZ, P0 ;  /* 0x000000ff16077208 */ /* 0x000fe20000000000 */
[----:B------:R-:W-:Y:S01]  /*0700*/  FFMA R8, R8, R26, R25 ;  /* 0x0000001a08087223 */ /* 0x000fe20000000019 */
[----:B------:R-:W-:Y:S01]  /*0710*/  FFMA R16, R16, R0, R27 ;  /* 0x0000000010107223 */ /* 0x000fe2000000001b */
[----:B------:R-:W-:Y:S02]  /*0720*/  FSETP.GEU.AND P3, PT, R18, RZ, PT ;  /* 0x000000ff1200720b */ /* 0x000fe40003f6e000 */
[----:B------:R-:W-:Y:S02]  /*0730*/  FSEL R9, R20, RZ, P2 ;  /* 0x000000ff14097208 */ /* 0x000fe40001000000 */
[C---:B------:R-:W-:Y:S01]  /*0740*/  FSETP.GEU.AND P0, PT, R10.reuse, -R7, PT ;  /* 0x800000070a00720b */ /* 0x040fe20003f0e000 */
[----:B------:R-:W-:Y:S01]  /*0750*/  FADD R10, R10, R7 ;  /* 0x000000070a0a7221 */ /* 0x000fe20000000000 */
[----:B------:R-:W-:Y:S01]  /*0760*/  FFMA R14, R14, R26, R25 ;  /* 0x0000001a0e0e7223 */ /* 0x000fe20000000019 */
[----:B------:R-:W-:-:S02]  /*0770*/  FSEL R7, R18, RZ, P3 ;  /* 0x000000ff12077208 */ /* 0x000fc40001800000 */
[----:B------:R-:W-:Y:S02]  /*0780*/  FSETP.GEU.AND P3, PT, R16, RZ, PT ;  /* 0x000000ff1000720b */ /* 0x000fe40003f6e000 */
[C---:B------:R-:W-:Y:S01]  /*0790*/  FSETP.GEU.AND P4, PT, R8.reuse, -R9, PT ;  /* 0x800000090800720b */ /* 0x040fe20003f8e000 */
[----:B------:R-:W-:Y:S01]  /*07a0*/  FADD R9, R8, R9 ;  /* 0x0000000908097221 */ /* 0x000fe20000000000 */
[----:B------:R-:W-:Y:S01]  /*07b0*/  FSETP.GEU.AND P2, PT, R14, -R7, PT ;  /* 0x800000070e00720b */ /* 0x000fe20003f4e000 */
[----:B------:R-:W-:Y:S01]  /*07c0*/  FFMA R5, R12, R26, R25 ;  /* 0x0000001a0c057223 */ /* 0x000fe20000000019 */
[----:B------:R-:W-:Y:S01]  /*07d0*/  FSEL R16, R16, RZ, P3 ;  /* 0x000000ff10107208 */ /* 0x000fe20001800000 */
[----:B------:R-:W-:Y:S01]  /*07e0*/  FADD R7, R14, R7 ;  /* 0x000000070e077221 */ /* 0x000fe20000000000 */
[----:B------:R-:W-:Y:S02]  /*07f0*/  FSEL R8, R10, RZ, P0 ;  /* 0x000000ff0a087208 */ /* 0x000fe40000000000 */
[----:B------:R-:W-:Y:S01]  /*0800*/  FSEL R9, R9, RZ, P4 ;  /* 0x000000ff09097208 */ /* 0x000fe20002000000 */
[C---:B------:R-:W-:Y:S01]  /*0810*/  FADD R11, R5.reuse, R16 ;  /* 0x00000010050b7221 */ /* 0x040fe20000000000 */
[----:B------:R-:W-:-:S02]  /*0820*/  FSETP.GEU.AND P0, PT, R5, -R16, PT ;  /* 0x800000100500720b */ /* 0x000fc40003f0e000 */
[----:B------:R-:W-:Y:S01]  /*0830*/  FSEL R10, R7, RZ, P2 ;  /* 0x000000ff070a7208 */ /* 0x000fe20001000000 */
[----:B------:R-:W-:Y:S01]  /*0840*/  FADD R5, R8, R9 ;  /* 0x0000000908057221 */ /* 0x000fe20000000000 */
[----:B------:R-:W-:-:S03]  /*0850*/  FSEL R11, R11, RZ, P0 ;  /* 0x000000ff0b0b7208 */ /* 0x000fc60000000000 */
[----:B------:R-:W-:-:S04]  /*0860*/  FADD R0, R10, R5 ;  /* 0x000000050a007221 */ /* 0x000fc80000000000 */
[----:B------:R-:W-:-:S05]  /*0870*/  FADD R0, R11, R0 ;  /* 0x000000000b007221 */ /* 0x000fca0000000000 */
[----:B------:R-:W-:-:S05]  /*0880*/  FSEL R5, R0, RZ, !P1 ;  /* 0x000000ff00057208 */ /* 0x000fca0004800000 */
[----:B------:R-:W1:Y:S02]  /*0890*/  SHFL.BFLY PT, R0, R5, 0x8, 0x1f ;  /* 0x0d001f0005007f89 */ /* 0x000e6400000e0000 */
[----:B-1----:R-:W-:-:S05]  /*08a0*/  FADD R7, R5, R0 ;  /* 0x0000000005077221 */ /* 0x002fca0000000000 */
[----:B------:R-:W1:Y:S02]  /*08b0*/  SHFL.BFLY PT, R0, R7, 0x4, 0x1f ;  /* 0x0c801f0007007f89 */ /* 0x000e6400000e0000 */
[----:B-1----:R-:W-:-:S05]  /*08c0*/  FADD R12, R7, R0 ;  /* 0x00000000070c7221 */ /* 0x002fca0000000000 */
[----:B------:R-:W1:Y:S01]  /*08d0*/  SHFL.BFLY PT, R13, R12, 0x2, 0x1f ;  /* 0x0c401f000c0d7f89 */ /* 0x000e6200000e0000 */
[----:B0-----:R-:W-:Y:S01]  /*08e0*/  UPRMT UR4, UR5, 0x654, UR4 ;  /* 0x0000065405047896 */ /* 0x001fe20008000004 */
[----:B-1----:R-:W-:-:S05]  /*08f0*/  FADD R13, R12, R13 ;  /* 0x0000000d0c0d7221 */ /* 0x002fca0000000000 */
[----:B------:R-:W0:Y:S01]  /*0900*/  SHFL.BFLY PT, R14, R13, 0x1, 0x1f ;  /* 0x0c201f000d0e7f89 */ /* 0x000e2200000e0000 */
[----:B------:R-:W-:Y:S02]  /*0910*/  LEA R15, R6, UR4, 0x2 ;  /* 0x00000004060f7c11 */ /* 0x000fe4000f8e10ff */
[----:B------:R-:W1:Y:S01]  /*0920*/  LDC.64 R6, c[0x0][0x210] ;  /* 0x00008400ff067b82 */ /* 0x000e620000000a00 */
[----:B------:R-:W-:Y:S01]  /*0930*/  LOP3.LUT R0, R4, 0x7, RZ, 0xc0, !PT ;  /* 0x0000000704007812 */ /* 0x000fe200078ec0ff */
[----:B0-----:R-:W-:-:S03]  /*0940*/  FADD R14, R13, R14 ;  /* 0x0000000e0d0e7221 */ /* 0x001fc60000000000 */
[----:B------:R-:W-:-:S03]  /*0950*/  LEA R0, R0, UR4, 0x2 ;  /* 0x0000000400007c11 */ /* 0x000fc6000f8e10ff */
[----:B------:R-:W0:Y:S01]  /*0960*/  LDC.64 R12, c[0x0][0x218] ;  /* 0x00008600ff0c7b82 */ /* 0x000e220000000a00 */
[----:B------:R2:W-:Y:S07]  /*0970*/  STS [R15], R14 ;  /* 0x0000000e0f007388 */ /* 0x0005ee0000000800 */
[----:B------:R-:W-:Y:S01]  /*0980*/  BAR.SYNC.DEFER_BLOCKING 0x0 ;  /* 0x0000000000007b1d */ /* 0x000fe20000010000 */
[----:B------:R-:W-:Y:S01]  /*0990*/  LOP3.LUT R5, R3, 0x7, R4, 0xf8, !PT ;  /* 0x0000000703057812 */ /* 0x000fe200078ef804 */
[----:B-1----:R-:W-:Y:S01]  /*09a0*/  IMAD.WIDE R2, R2, 0x4, R6 ;  /* 0x0000000402027825 */ /* 0x002fe200078e0206 */
[----:B------:R-:W-:-:S04]  /*09b0*/  LOP3.LUT P0, RZ, R4, 0x78, RZ, 0xc0, !PT ;  /* 0x0000007804ff7812 */ /* 0x000fc8000780c0ff */
[C---:B------:R-:W-:Y:S01]  /*09c0*/  ISETP.LT.AND P0, PT, R5.reuse, 0x800, !P0 ;  /* 0x000008000500780c */ /* 0x040fe20004701270 */
[----:B------:R-:W1:Y:S04]  /*09d0*/  LDS R0, [R0] ;  /* 0x0000000000007984 */ /* 0x000e680000000800 */
[----:B------:R2:W-:Y:S01]  /*09e0*/  @!P1 STG.E.128 desc[UR6][R2.64], R8 ;  /* 0x0000000802009986 */ /* 0x0005e2000c101d06 */
[----:B0-----:R-:W-:Y:S01]  /*09f0*/  IMAD.WIDE R4, R5, 0x4, R12 ;  /* 0x0000000405047825 */ /* 0x001fe200078e020c */
[----:B------:R-:W-:Y:S06]  /*0a00*/  BAR.SYNC.DEFER_BLOCKING 0x0 ;  /* 0x0000000000007b1d */ /* 0x000fec0000010000 */
[----:B--2---:R-:W-:Y:S05]  /*0a10*/  @!P0 EXIT ;  /* 0x000000000000894d */ /* 0x004fea0003800000 */
[----:B-1----:R-:W-:-:S05]  /*0a20*/  FMUL R3, R0, 0.015625 ;  /* 0x3c80000000037820 */ /* 0x002fca0000400000 */
[----:B------:R-:W-:Y:S01]  /*0a30*/  STG.E desc[UR6][R4.64], R3 ;  /* 0x0000000304007986 */ /* 0x000fe2000c101906 */
[----:B------:R-:W-:Y:S05]  /*0a40*/  EXIT ;  /* 0x000000000000794d */ /* 0x000fea0003800000 */
.L_x_0:
[----:B------:R-:W-:-:S00]  /*0a50*/  BRA `(.L_x_0) ;  /* 0xfffffffc00fc7947 */ /* 0x000fc0000383ffff */
[----:B------:R-:W-:-:S00]  /*0a60*/  NOP ;  /* 0x0000000000007918 */ /* 0x000fc00000000000 */
        /* <DEDUP_REMOVED lines=9> */
.L_x_1:


//--------------------- .nv.global.init           --------------------------
	.section	.nv.global.init,"aw",@progbits
.nv.global.init:
	.type		_$_str,@object
	.size		_$_str,(_$_str_$_2 - _$_str)
_$_str:
        /*0000*/ 	.byte	0x5f, 0x5f, 0x43, 0x55, 0x44, 0x41, 0x5f, 0x46, 0x54, 0x5a, 0x00
	.type		_$_str_$_2,@object
	.size		_$_str_$_2,(.L_1 - _$_str_$_2)
_$_str_$_2:
        /*000b*/ 	.byte	0x5f, 0x5f, 0x43, 0x55, 0x44, 0x41, 0x5f, 0x50, 0x52, 0x45, 0x43, 0x5f, 0x53, 0x51, 0x52, 0x54
        /*001b*/ 	.byte	0x00
.L_1:


//--------------------- .nv.shared.triton_per_fused__native_batch_norm_legit_no_training_add_mean_relu_14 --------------------------
	.section	.nv.shared.triton_per_fused__native_batch_norm_legit_no_training_add_mean_relu_14,"aw",@nobits
	.sectionflags	@""
	.align	16
	.zero		1024


//--------------------- .nv.constant0.triton_per_fused__native_batch_norm_legit_no_training_add_mean_relu_14 --------------------------
	.section	.nv.constant0.triton_per_fused__native_batch_norm_legit_no_training_add_mean_relu_14,"a",@progbits
	.sectionflags	@""
	.align	4
.nv.constant0.triton_per_fused__native_batch_norm_legit_no_training_add_mean_relu_14:
	.zero		632
